//
// Generated by NVIDIA NVVM Compiler
//
// Compiler Build ID: CL-36424714
// Cuda compilation tools, release 13.0, V13.0.88
// Based on NVVM 20.0.0
//

.version 9.0
.target sm_100
.address_size 64

	// .globl	_Z6kernelfff
.global .align 4 .b8 d_a[128];
.global .align 4 .b8 d_d[128];
.global .align 4 .b8 d_e[128];
.global .align 4 .b8 d_f[128];

.visible .entry _Z6kernelfff(
	.param .f32 _Z6kernelfff_param_0,
	.param .f32 _Z6kernelfff_param_1,
	.param .f32 _Z6kernelfff_param_2
)
{
	.reg .pred 	%p<2>;
	.reg .b32 	%r<6>;
	.reg .b32 	%f<22>;
	.reg .b64 	%rd<4>;

	ld.param.f32 	%f21, [_Z6kernelfff_param_0];
	ld.param.f32 	%f4, [_Z6kernelfff_param_1];
	ld.param.f32 	%f5, [_Z6kernelfff_param_2];
	mov.b32 	%r5, 0;
$L__BB0_1:
	.pragma "nounroll";
	fma.rn.f32 	%f6, %f4, %f21, %f5;
	fma.rn.f32 	%f7, %f4, %f6, %f5;
	fma.rn.f32 	%f8, %f4, %f7, %f5;
	fma.rn.f32 	%f9, %f4, %f8, %f5;
	fma.rn.f32 	%f10, %f4, %f9, %f5;
	fma.rn.f32 	%f11, %f4, %f10, %f5;
	fma.rn.f32 	%f12, %f4, %f11, %f5;
	fma.rn.f32 	%f13, %f4, %f12, %f5;
	fma.rn.f32 	%f14, %f4, %f13, %f5;
	fma.rn.f32 	%f15, %f4, %f14, %f5;
	fma.rn.f32 	%f16, %f4, %f15, %f5;
	fma.rn.f32 	%f17, %f4, %f16, %f5;
	fma.rn.f32 	%f18, %f4, %f17, %f5;
	fma.rn.f32 	%f19, %f4, %f18, %f5;
	fma.rn.f32 	%f20, %f4, %f19, %f5;
	fma.rn.f32 	%f21, %f4, %f20, %f5;
	add.s32 	%r5, %r5, 16;
	setp.ne.s32 	%p1, %r5, 1048576;
	@%p1 bra 	$L__BB0_1;
	mov.u32 	%r4, %tid.x;
	mul.wide.u32 	%rd1, %r4, 4;
	mov.u64 	%rd2, d_a;
	add.s64 	%rd3, %rd2, %rd1;
	st.global.f32 	[%rd3], %f21;
	ret;

}


// ===== COMPILED SASS (sm_100) =====

	.target	sm_100

	.elftype	@"ET_EXEC"


//--------------------- .note.nv.tkinfo           --------------------------
	.section	.note.nv.tkinfo,"",@"SHT_NOTE"
	.sectionflags	@"SHF_NOTE_NV_TKINFO"
	.tkinfo
        /*0018*/ 	.word	0x00000002
        /*0030*/ 	.string	""
        /*0030*/ 	.string	"ptxas"
        /*0030*/ 	.string	"Cuda compilation tools, release 13.0, V13.0.88"
        /*0030*/ 	.string	"Build cuda_13.0.r13.0/compiler.36424714_0"
        /*0030*/ 	.string	"-arch sm_100 -m 64 "



//--------------------- .note.nv.cuinfo           --------------------------
	.section	.note.nv.cuinfo,"",@"SHT_NOTE"
	.sectionflags	@"SHF_NOTE_NV_CUINFO"
        /*0018*/ 	.short	0x0002
        /*001a*/ 	.short	0x0064
        /*001c*/ 	.short	0x0082
	.zero		2


//--------------------- .nv.info                  --------------------------
	.section	.nv.info,"",@"SHT_CUDA_INFO"
	.align	4


	//----- nvinfo : EIATTR_REGCOUNT
	.align		4
        /*0000*/ 	.byte	0x04, 0x2f
        /*0002*/ 	.short	(.L_5 - .L_4)
	.align		4
.L_4:
        /*0004*/ 	.word	index@(_Z6kernelfff)
        /*0008*/ 	.word	0x0000000a


	//----- nvinfo : EIATTR_FRAME_SIZE
	.align		4
.L_5:
        /*000c*/ 	.byte	0x04, 0x11
        /*000e*/ 	.short	(.L_7 - .L_6)
	.align		4
.L_6:
        /*0010*/ 	.word	index@(_Z6kernelfff)
        /*0014*/ 	.word	0x00000000


	//----- nvinfo : EIATTR_MIN_STACK_SIZE
	.align		4
.L_7:
        /*0018*/ 	.byte	0x04, 0x12
        /*001a*/ 	.short	(.L_9 - .L_8)
	.align		4
.L_8:
        /*001c*/ 	.word	index@(_Z6kernelfff)
        /*0020*/ 	.word	0x00000000
.L_9:


//--------------------- .nv.compat                --------------------------
	.section	.nv.compat,"",@"SHT_CUDA_COMPAT_INFO"
	.align	4
        /*0000*/ 	.byte	0x02, 0x09, 0x00, 0x00, 0x02, 0x02, 0x01, 0x00, 0x02, 0x05, 0x05, 0x00, 0x03, 0x07, 0x01, 0x01
        /*0010*/ 	.byte	0x02, 0x03, 0x00, 0x00, 0x02, 0x06, 0x01, 0x00, 0x04, 0x0b, 0x08, 0x00, 0x09, 0x00, 0x00, 0x00
        /*0020*/ 	.byte	0x00, 0x00, 0x00, 0x00


//--------------------- .nv.info._Z6kernelfff     --------------------------
	.section	.nv.info._Z6kernelfff,"",@"SHT_CUDA_INFO"
	.sectionflags	@""
	.align	4


	//----- nvinfo : EIATTR_CUDA_API_VERSION
	.align		4
        /*0000*/ 	.byte	0x04, 0x37
        /*0002*/ 	.short	(.L_11 - .L_10)
.L_10:
        /*0004*/ 	.word	0x00000082


	//----- nvinfo : EIATTR_KPARAM_INFO
	.align		4
.L_11:
        /*0008*/ 	.byte	0x04, 0x17
        /*000a*/ 	.short	(.L_13 - .L_12)
.L_12:
        /*000c*/ 	.word	0x00000000
        /*0010*/ 	.short	0x0002
        /*0012*/ 	.short	0x0008
        /*0014*/ 	.byte	0x00, 0xf0, 0x11, 0x00


	//----- nvinfo : EIATTR_KPARAM_INFO
	.align		4
.L_13:
        /*0018*/ 	.byte	0x04, 0x17
        /*001a*/ 	.short	(.L_15 - .L_14)
.L_14:
        /*001c*/ 	.word	0x00000000
        /*0020*/ 	.short	0x0001
        /*0022*/ 	.short	0x0004
        /*0024*/ 	.byte	0x00, 0xf0, 0x11, 0x00


	//----- nvinfo : EIATTR_KPARAM_INFO
	.align		4
.L_15:
        /*0028*/ 	.byte	0x04, 0x17
        /*002a*/ 	.short	(.L_17 - .L_16)
.L_16:
        /*002c*/ 	.word	0x00000000
        /*0030*/ 	.short	0x0000
        /*0032*/ 	.short	0x0000
        /*0034*/ 	.byte	0x00, 0xf0, 0x11, 0x00


	//----- nvinfo : EIATTR_SPARSE_MMA_MASK
	.align		4
.L_17:
        /*0038*/ 	.byte	0x03, 0x50
        /*003a*/ 	.short	0x0000


	//----- nvinfo : EIATTR_MAXREG_COUNT
	.align		4
        /*003c*/ 	.byte	0x03, 0x1b
        /*003e*/ 	.short	0x00ff


	//----- nvinfo : EIATTR_MERCURY_ISA_VERSION
	.align		4
        /*0040*/ 	.byte	0x03, 0x5f
        /*0042*/ 	.short	0x0101


	//----- nvinfo : EIATTR_VRC_CTA_INIT_COUNT
	.align		4
        /*0044*/ 	.byte	0x02, 0x4a
	.zero		1
	.zero		1


	//----- nvinfo : EIATTR_EXIT_INSTR_OFFSETS
	.align		4
        /*0048*/ 	.byte	0x04, 0x1c
        /*004a*/ 	.short	(.L_19 - .L_18)


	//   ....[0]....
.L_18:
        /*004c*/ 	.word	0x000001e0


	//----- nvinfo : EIATTR_CBANK_PARAM_SIZE
	.align		4
.L_19:
        /*0050*/ 	.byte	0x03, 0x19
        /*0052*/ 	.short	0x000c


	//----- nvinfo : EIATTR_PARAM_CBANK
	.align		4
        /*0054*/ 	.byte	0x04, 0x0a
        /*0056*/ 	.short	(.L_21 - .L_20)
	.align		4
.L_20:
        /*0058*/ 	.word	index@(.nv.constant0._Z6kernelfff)
        /*005c*/ 	.short	0x0380
        /*005e*/ 	.short	0x000c


	//----- nvinfo : EIATTR_SW_WAR
	.align		4
.L_21:
        /*0060*/ 	.byte	0x04, 0x36
        /*0062*/ 	.short	(.L_23 - .L_22)
.L_22:
        /*0064*/ 	.word	0x00000008
.L_23:


//--------------------- .nv.callgraph             --------------------------
	.section	.nv.callgraph,"",@"SHT_CUDA_CALLGRAPH"
	.align	4
	.sectionentsize	8
	.align		4
        /*0000*/ 	.word	0x00000000
	.align		4
        /*0004*/ 	.word	0xffffffff
	.align		4
        /*0008*/ 	.word	0x00000000
	.align		4
        /*000c*/ 	.word	0xfffffffe
	.align		4
        /*0010*/ 	.word	0x00000000
	.align		4
        /*0014*/ 	.word	0xfffffffd
	.align		4
        /*0018*/ 	.word	0x00000000
	.align		4
        /*001c*/ 	.word	0xfffffffc


//--------------------- .nv.constant4             --------------------------
	.section	.nv.constant4,"a",@progbits
	.align	8
	.align		8
.nv.constant4:
        /*0000*/ 	.dword	d_a
	.align		8
        /*0008*/ 	.dword	d_d
	.align		8
        /*0010*/ 	.dword	d_e
	.align		8
        /*0018*/ 	.dword	d_f


//--------------------- .text._Z6kernelfff        --------------------------
	.section	.text._Z6kernelfff,"ax",@progbits
	.align	128
        .global         _Z6kernelfff
        .type           _Z6kernelfff,@function
        .size           _Z6kernelfff,(.L_x_2 - _Z6kernelfff)
        .other          _Z6kernelfff,@"STO_CUDA_ENTRY STV_DEFAULT"
_Z6kernelfff:
.text._Z6kernelfff:
[----:B------:R-:W-:Y:S08]  /*0000*/  LDC R1, c[0x0][0x37c] ;  /* 0x0000df00ff017b82 */ /* 0x000ff00000000800 */
[----:B------:R-:W0:Y:S01]  /*0010*/  LDC R0, c[0x0][0x388] ;  /* 0x0000e200ff007b82 */ /* 0x000e220000000800 */
[----:B------:R-:W1:Y:S01]  /*0020*/  LDCU UR4, c[0x0][0x380] ;  /* 0x00007000ff0477ac */ /* 0x000e620008000800 */
[----:B------:R-:W2:Y:S01]  /*0030*/  LDCU.64 UR6, c[0x0][0x358] ;  /* 0x00006b00ff0677ac */ /* 0x000ea20008000a00 */
[----:B------:R-:W3:Y:S01]  /*0040*/  LDCU UR5, c[0x0][0x384] ;  /* 0x00007080ff0577ac */ /* 0x000ee20008000800 */
[----:B-1----:R-:W-:Y:S01]  /*0050*/  MOV R5, UR4 ;  /* 0x0000000400057c02 */ /* 0x002fe20008000f00 */
[----:B--2---:R-:W-:-:S06]  /*0060*/  UMOV UR4, URZ ;  /* 0x000000ff00047c82 */ /* 0x004fcc0008000000 */
.L_x_0:
[----:B0--3--:R-:W-:Y:S01]  /*0070*/  FFMA R5, R5, UR5, R0 ;  /* 0x0000000505057c23 */ /* 0x009fe20008000000 */
[----:B------:R-:W-:-:S03]  /*0080*/  UIADD3 UR4, UPT, UPT, UR4, 0x10, URZ ;  /* 0x0000001004047890 */ /* 0x000fc6000fffe0ff */
[----:B------:R-:W-:Y:S01]  /*0090*/  FFMA R5, R5, UR5, R0 ;  /* 0x0000000505057c23 */ /* 0x000fe20008000000 */
[----:B------:R-:W-:-:S03]  /*00a0*/  UISETP.NE.AND UP0, UPT, UR4, 0x100000, UPT ;  /* 0x001000000400788c */ /* 0x000fc6000bf05270 */
[----:B------:R-:W-:-:S04]  /*00b0*/  FFMA R5, R5, UR5, R0 ;  /* 0x0000000505057c23 */ /* 0x000fc80008000000 */
        /* <DEDUP_REMOVED lines=12> */
[----:B------:R-:W-:Y:S01]  /*0180*/  FFMA R5, R5, UR5, R0 ;  /* 0x0000000505057c23 */ /* 0x000fe20008000000 */
[----:B------:R-:W-:Y:S06]  /*0190*/  BRA.U UP0, `(.L_x_0) ;  /* 0xfffffffd00b47547 */ /* 0x000fec000b83ffff */
[----:B------:R-:W0:Y:S01]  /*01a0*/  S2R R7, SR_TID.X ;  /* 0x0000000000077919 */ /* 0x000e220000002100 */
[----:B------:R-:W0:Y:S02]  /*01b0*/  LDC.64 R2, c[0x4][RZ] ;  /* 0x01000000ff027b82 */ /* 0x000e240000000a00 */
[----:B0-----:R-:W-:-:S05]  /*01c0*/  IMAD.WIDE.U32 R2, R7, 0x4, R2 ;  /* 0x0000000407027825 */ /* 0x001fca00078e0002 */
[----:B------:R-:W-:Y:S01]  /*01d0*/  STG.E desc[UR6][R2.64], R5 ;  /* 0x0000000502007986 */ /* 0x000fe2000c101906 */
[----:B------:R-:W-:Y:S05]  /*01e0*/  EXIT ;  /* 0x000000000000794d */ /* 0x000fea0003800000 */
.L_x_1:
[----:B------:R-:W-:-:S00]  /*01f0*/  BRA `(.L_x_1) ;  /* 0xfffffffc00fc7947 */ /* 0x000fc0000383ffff */
[----:B------:R-:W-:-:S00]  /*0200*/  NOP ;  /* 0x0000000000007918 */ /* 0x000fc00000000000 */
[----:B------:R-:W-:-:S00]  /*0210*/  NOP ;  /* 0x0000000000007918 */ /* 0x000fc00000000000 */
[----:B------:R-:W-:-:S00]  /*0220*/  NOP ;  /* 0x0000000000007918 */ /* 0x000fc00000000000 */
[----:B------:R-:W-:-:S00]  /*0230*/  NOP ;  /* 0x0000000000007918 */ /* 0x000fc00000000000 */
[----:B------:R-:W-:-:S00]  /*0240*/  NOP ;  /* 0x0000000000007918 */ /* 0x000fc00000000000 */
[----:B------:R-:W-:-:S00]  /*0250*/  NOP ;  /* 0x0000000000007918 */ /* 0x000fc00000000000 */
[----:B------:R-:W-:-:S00]  /*0260*/  NOP ;  /* 0x0000000000007918 */ /* 0x000fc00000000000 */
[----:B------:R-:W-:-:S00]  /*0270*/  NOP ;  /* 0x0000000000007918 */ /* 0x000fc00000000000 */
.L_x_2:


//--------------------- .nv.shared.reserved.0     --------------------------
	.section	.nv.shared.reserved.0,"aw",@nobits
	.weak		__nv_reservedSMEM_offset_0_alias
	.size		__nv_reservedSMEM_offset_0_alias, 0, 64
	.other		__nv_reservedSMEM_offset_0_alias,@"STO_CUDA_RESERVED_SHARED STV_DEFAULT"
__nv_reservedSMEM_offset_0_alias:
	.zero		0
	.zero		64


//--------------------- .nv.global                --------------------------
	.section	.nv.global,"aw",@nobits
	.align	4
.nv.global:
	.type		d_e,@object
	.size		d_e,(d_a - d_e)
d_e:
	.zero		128
	.type		d_a,@object
	.size		d_a,(d_f - d_a)
d_a:
	.zero		128
	.type		d_f,@object
	.size		d_f,(d_d - d_f)
d_f:
	.zero		128
	.type		d_d,@object
	.size		d_d,(.L_1 - d_d)
d_d:
	.zero		128
.L_1:


//--------------------- .nv.constant0._Z6kernelfff --------------------------
	.section	.nv.constant0._Z6kernelfff,"a",@progbits
	.sectionflags	@""
	.align	4
.nv.constant0._Z6kernelfff:
	.zero		908


//--------------------- SYMBOLS --------------------------

	.type		.nv.reservedSmem.offset0,@object
	.size		.nv.reservedSmem.offset0,0x4
